	.headerflags	@"EF_CUDA_TEXMODE_UNIFIED EF_CUDA_64BIT_ADDRESS EF_CUDA_ACCELERATORS EF_CUDA_SM90 EF_CUDA_VIRTUAL_SM(EF_CUDA_SM90)"
	.elftype	@"ET_EXEC"


//--------------------- .nv.info                  --------------------------
	.section	.nv.info,"",@"SHT_CUDA_INFO"
	.align	4


	//----- nvinfo : EIATTR_REGCOUNT
	.align		4
        /*0000*/ 	.byte	0x04, 0x2f
        /*0002*/ 	.short	(.L_3 - .L_2)
	.align		4
.L_2:
        /*0004*/ 	.word	index@(triton_poi_fused__native_batch_norm_legit_no_training_add_relu_19)
        /*0008*/ 	.word	0x00000022


	//----- nvinfo : EIATTR_MIN_STACK_SIZE
	.align		4
.L_3:
        /*000c*/ 	.byte	0x04, 0x12
        /*000e*/ 	.short	(.L_5 - .L_4)
	.align		4
.L_4:
        /*0010*/ 	.word	index@(triton_poi_fused__native_batch_norm_legit_no_training_add_relu_19)
        /*0014*/ 	.word	0x00000000


	//----- nvinfo : EIATTR_FRAME_SIZE
	.align		4
.L_5:
        /*0018*/ 	.byte	0x04, 0x11
        /*001a*/ 	.short	(.L_7 - .L_6)
	.align		4
.L_6:
        /*001c*/ 	.word	index@(triton_poi_fused__native_batch_norm_legit_no_training_add_relu_19)
        /*0020*/ 	.word	0x00000000


	//----- nvinfo : EIATTR_MIN_STACK_SIZE
	.align		4
.L_7:
        /*0024*/ 	.byte	0x04, 0x12
        /*0026*/ 	.short	(.L_9 - .L_8)
	.align		4
.L_8:
        /*0028*/ 	.word	index@(triton_poi_fused__native_batch_norm_legit_no_training_add_relu_19)
        /*002c*/ 	.word	0x00000000
.L_9:


//--------------------- .nv.info.triton_poi_fused__native_batch_norm_legit_no_training_add_relu_19 --------------------------
	.section	.nv.info.triton_poi_fused__native_batch_norm_legit_no_training_add_relu_19,"",@"SHT_CUDA_INFO"
	.sectionflags	@""
	.align	4


	//----- nvinfo : EIATTR_CUDA_API_VERSION
	.align		4
        /*0000*/ 	.byte	0x04, 0x37
        /*0002*/ 	.short	(.L_11 - .L_10)
.L_10:
        /*0004*/ 	.word	0x0000007c


	//----- nvinfo : EIATTR_KPARAM_INFO
	.align		4
.L_11:
        /*0008*/ 	.byte	0x04, 0x17
        /*000a*/ 	.short	(.L_13 - .L_12)
.L_12:
        /*000c*/ 	.word	0x00000000
        /*0010*/ 	.short	0x0008
        /*0012*/ 	.short	0x003c
        /*0014*/ 	.byte	0x00, 0xf0, 0x11, 0x00


	//----- nvinfo : EIATTR_KPARAM_INFO
	.align		4
.L_13:
        /*0018*/ 	.byte	0x04, 0x17
        /*001a*/ 	.short	(.L_15 - .L_14)
.L_14:
        /*001c*/ 	.word	0x00000000
        /*0020*/ 	.short	0x0007
        /*0022*/ 	.short	0x0038
        /*0024*/ 	.byte	0x00, 0xf0, 0x11, 0x00


	//----- nvinfo : EIATTR_KPARAM_INFO
	.align		4
.L_15:
        /*0028*/ 	.byte	0x04, 0x17
        /*002a*/ 	.short	(.L_17 - .L_16)
.L_16:
        /*002c*/ 	.word	0x00000000
        /*0030*/ 	.short	0x0006
        /*0032*/ 	.short	0x0030
        /*0034*/ 	.byte	0x00, 0xf4, 0x21, 0x00


	//----- nvinfo : EIATTR_KPARAM_INFO
	.align		4
.L_17:
        /*0038*/ 	.byte	0x04, 0x17
        /*003a*/ 	.short	(.L_19 - .L_18)
.L_18:
        /*003c*/ 	.word	0x00000000
        /*0040*/ 	.short	0x0005
        /*0042*/ 	.short	0x0028
        /*0044*/ 	.byte	0x00, 0xf4, 0x21, 0x00


	//----- nvinfo : EIATTR_KPARAM_INFO
	.align		4
.L_19:
        /*0048*/ 	.byte	0x04, 0x17
        /*004a*/ 	.short	(.L_21 - .L_20)
.L_20:
        /*004c*/ 	.word	0x00000000
        /*0050*/ 	.short	0x0004
        /*0052*/ 	.short	0x0020
        /*0054*/ 	.byte	0x00, 0xf4, 0x21, 0x00


	//----- nvinfo : EIATTR_KPARAM_INFO
	.align		4
.L_21:
        /*0058*/ 	.byte	0x04, 0x17
        /*005a*/ 	.short	(.L_23 - .L_22)
.L_22:
        /*005c*/ 	.word	0x00000000
        /*0060*/ 	.short	0x0003
        /*0062*/ 	.short	0x0018
        /*0064*/ 	.byte	0x00, 0xf4, 0x21, 0x00


	//----- nvinfo : EIATTR_KPARAM_INFO
	.align		4
.L_23:
        /*0068*/ 	.byte	0x04, 0x17
        /*006a*/ 	.short	(.L_25 - .L_24)
.L_24:
        /*006c*/ 	.word	0x00000000
        /*0070*/ 	.short	0x0002
        /*0072*/ 	.short	0x0010
        /*0074*/ 	.byte	0x00, 0xf4, 0x21, 0x00


	//----- nvinfo : EIATTR_KPARAM_INFO
	.align		4
.L_25:
        /*0078*/ 	.byte	0x04, 0x17
        /*007a*/ 	.short	(.L_27 - .L_26)
.L_26:
        /*007c*/ 	.word	0x00000000
        /*0080*/ 	.short	0x0001
        /*0082*/ 	.short	0x0008
        /*0084*/ 	.byte	0x00, 0xf4, 0x21, 0x00


	//----- nvinfo : EIATTR_KPARAM_INFO
	.align		4
.L_27:
        /*0088*/ 	.byte	0x04, 0x17
        /*008a*/ 	.short	(.L_29 - .L_28)
.L_28:
        /*008c*/ 	.word	0x00000000
        /*0090*/ 	.short	0x0000
        /*0092*/ 	.short	0x0000
        /*0094*/ 	.byte	0x00, 0xf4, 0x21, 0x00


	//----- nvinfo : EIATTR_SPARSE_MMA_MASK
	.align		4
.L_29:
        /*0098*/ 	.byte	0x03, 0x50
        /*009a*/ 	.short	0x0000


	//----- nvinfo : EIATTR_MAXREG_COUNT
	.align		4
        /*009c*/ 	.byte	0x03, 0x1b
        /*009e*/ 	.short	0x00ff


	//----- nvinfo : EIATTR_EXIT_INSTR_OFFSETS
	.align		4
        /*00a0*/ 	.byte	0x04, 0x1c
        /*00a2*/ 	.short	(.L_31 - .L_30)


	//   ....[0]....
.L_30:
        /*00a4*/ 	.word	0x00000bd0


	//   ....[1]....
        /*00a8*/ 	.word	0x00000c20


	//----- nvinfo : EIATTR_REQNTID
	.align		4
.L_31:
        /*00ac*/ 	.byte	0x04, 0x10
        /*00ae*/ 	.short	(.L_33 - .L_32)
.L_32:
        /*00b0*/ 	.word	0x00000080
        /*00b4*/ 	.word	0x00000001
        /*00b8*/ 	.word	0x00000001


	//----- nvinfo : EIATTR_CBANK_PARAM_SIZE
	.align		4
.L_33:
        /*00bc*/ 	.byte	0x03, 0x19
        /*00be*/ 	.short	0x0040


	//----- nvinfo : EIATTR_PARAM_CBANK
	.align		4
        /*00c0*/ 	.byte	0x04, 0x0a
        /*00c2*/ 	.short	(.L_35 - .L_34)
	.align		4
.L_34:
        /*00c4*/ 	.word	index@(.nv.constant0.triton_poi_fused__native_batch_norm_legit_no_training_add_relu_19)
        /*00c8*/ 	.short	0x0210
        /*00ca*/ 	.short	0x0040


	//----- nvinfo : EIATTR_SW_WAR
	.align		4
.L_35:
        /*00cc*/ 	.byte	0x04, 0x36
        /*00ce*/ 	.short	(.L_37 - .L_36)
.L_36:
        /*00d0*/ 	.word	0x00000008
.L_37:


//--------------------- .nv.callgraph             --------------------------
	.section	.nv.callgraph,"",@"SHT_CUDA_CALLGRAPH"
	.align	4
	.sectionentsize	8
	.align		4
        /*0000*/ 	.word	0x00000000
	.align		4
        /*0004*/ 	.word	0xffffffff
	.align		4
        /*0008*/ 	.word	0x00000000
	.align		4
        /*000c*/ 	.word	0xfffffffe
	.align		4
        /*0010*/ 	.word	0x00000000
	.align		4
        /*0014*/ 	.word	0xfffffffd
	.align		4
        /*0018*/ 	.word	0x00000000
	.align		4
        /*001c*/ 	.word	0xfffffffc


//--------------------- .nv.constant4             --------------------------
	.section	.nv.constant4,"a",@progbits
	.align	8
	.align		8
.nv.constant4:
        /*0000*/ 	.dword	_$_str
	.align		8
        /*0008*/ 	.dword	_$_str_$_2


//--------------------- .text.triton_poi_fused__native_batch_norm_legit_no_training_add_relu_19 --------------------------
	.section	.text.triton_poi_fused__native_batch_norm_legit_no_training_add_relu_19,"ax",@progbits
	.sectionflags	@"SHF_BARRIERS=1"
	.align	128
        .global         triton_poi_fused__native_batch_norm_legit_no_training_add_relu_19
        .type           triton_poi_fused__native_batch_norm_legit_no_training_add_relu_19,@function
        .size           triton_poi_fused__native_batch_norm_legit_no_training_add_relu_19,(.L_x_1 - triton_poi_fused__native_batch_norm_legit_no_training_add_relu_19)
        .other          triton_poi_fused__native_batch_norm_legit_no_training_add_relu_19,@"STO_CUDA_ENTRY STV_DEFAULT"
triton_poi_fused__native_batch_norm_legit_no_training_add_relu_19:
.text.triton_poi_fused__native_batch_norm_legit_no_training_add_relu_19:
[----:B------:R-:W0:Y:S01]  /*0000*/  LDC R1, c[0x0][0x28] ;  /* 0x00000a00ff017b82 */ /* 0x000e220000000800 */
[----:B------:R-:W1:Y:S07]  /*0010*/  S2R R3, SR_CTAID.X ;  /* 0x0000000000037919 */ /* 0x000e6e0000002500 */
[----:B------:R-:W2:Y:S01]  /*0020*/  LDC.64 R16, c[0x0][0x218] ;  /* 0x00008600ff107b82 */ /* 0x000ea20000000a00 */
[----:B------:R-:W-:Y:S01]  /*0030*/  CS2R R6, SRZ ;  /* 0x0000000000067805 */ /* 0x000fe2000001ff00 */
[----:B------:R-:W3:Y:S01]  /*0040*/  S2R R0, SR_TID.X ;  /* 0x0000000000007919 */ /* 0x000ee20000002100 */
[----:B------:R-:W4:Y:S05]  /*0050*/  S2R R2, SR_CTAID.Y ;  /* 0x0000000000027919 */ /* 0x000f2a0000002600 */
[----:B------:R-:W5:Y:S08]  /*0060*/  LDC.64 R18, c[0x0][0x210] ;  /* 0x00008400ff127b82 */ /* 0x000f700000000a00 */
[----:B------:R-:W5:Y:S01]  /*0070*/  LDC.64 R24, c[0x0][0x220] ;  /* 0x00008800ff187b82 */ /* 0x000f620000000a00 */
[----:B------:R-:W-:-:S02]  /*0080*/  CS2R R12, SRZ ;  /* 0x00000000000c7805 */ /* 0x000fc4000001ff00 */
[----:B------:R-:W-:Y:S01]  /*0090*/  CS2R R14, SRZ ;  /* 0x00000000000e7805 */ /* 0x000fe2000001ff00 */
[----:B------:R-:W-:Y:S01]  /*00a0*/  ULDC.64 UR6, c[0x0][0x208] ;  /* 0x0000820000067ab9 */ /* 0x000fe20000000a00 */
[----:B------:R-:W-:-:S03]  /*00b0*/  CS2R R10, SRZ ;  /* 0x00000000000a7805 */ /* 0x000fc6000001ff00 */
[----:B------:R-:W5:Y:S01]  /*00c0*/  LDC.64 R30, c[0x0][0x230] ;  /* 0x00008c00ff1e7b82 */ /* 0x000f620000000a00 */
[----:B-1----:R-:W-:Y:S01]  /*00d0*/  IMAD.SHL.U32 R3, R3, 0x200, RZ ;  /* 0x0000020003037824 */ /* 0x002fe200078e00ff */
[----:B---3--:R-:W-:-:S04]  /*00e0*/  SHF.L.U32 R4, R0, 0x2, RZ ;  /* 0x0000000200047819 */ /* 0x008fc800000006ff */
[----:B------:R-:W-:Y:S01]  /*00f0*/  LOP3.LUT R23, R3, 0x1fc, R4, 0xf8, !PT ;  /* 0x000001fc03177812 */ /* 0x000fe200078ef804 */
[C---:B----4-:R-:W-:Y:S01]  /*0100*/  IMAD.SHL.U32 R20, R2.reuse, 0x2, RZ ;  /* 0x0000000202147824 */ /* 0x050fe200078e00ff */
[----:B------:R-:W-:Y:S02]  /*0110*/  CS2R R4, SRZ ;  /* 0x0000000000047805 */ /* 0x000fe4000001ff00 */
[C---:B------:R-:W-:Y:S01]  /*0120*/  ISETP.GE.AND P2, PT, R23.reuse, 0x200, PT ;  /* 0x000002001700780c */ /* 0x040fe20003f46270 */
[C---:B--2---:R-:W-:Y:S01]  /*0130*/  IMAD.WIDE R16, R23.reuse, 0x4, R16 ;  /* 0x0000000417107825 */ /* 0x044fe200078e0210 */
[----:B------:R-:W-:Y:S02]  /*0140*/  LEA R22, R2, R23, 0xa ;  /* 0x0000001702167211 */ /* 0x000fe400078e50ff */
[----:B------:R-:W-:Y:S01]  /*0150*/  ISETP.LT.AND P1, PT, R20, 0x100, !P2 ;  /* 0x000001001400780c */ /* 0x000fe20005721270 */
[----:B0----5:R-:W-:Y:S01]  /*0160*/  IMAD.WIDE R24, R23, 0x4, R24 ;  /* 0x0000000417187825 */ /* 0x021fe200078e0218 */
[----:B------:R-:W-:-:S03]  /*0170*/  IADD3 R21, R22, 0x200, RZ ;  /* 0x0000020016157810 */ /* 0x000fc60007ffe0ff */
[----:B------:R-:W-:-:S04]  /*0180*/  IMAD.WIDE R28, R22, 0x4, R18 ;  /* 0x00000004161c7825 */ /* 0x000fc800078e0212 */
[----:B------:R-:W-:Y:S01]  /*0190*/  IMAD.WIDE R26, R21, 0x4, R18 ;  /* 0x00000004151a7825 */ /* 0x000fe200078e0212 */
[----:B------:R0:W2:Y:S01]  /*01a0*/  @!P2 LDG.E.EL.128 R12, desc[UR6][R16.64] ;  /* 0x00000006100ca981 */ /* 0x0000a2000c2e1d00 */
[----:B------:R-:W-:Y:S02]  /*01b0*/  CS2R R18, SRZ ;  /* 0x0000000000127805 */ /* 0x000fe4000001ff00 */
[----:B------:R-:W-:Y:S01]  /*01c0*/  VIADD R8, R20, 0x1 ;  /* 0x0000000114087836 */ /* 0x000fe20000000000 */
[----:B------:R1:W2:Y:S04]  /*01d0*/  @P1 LDG.E.EL.128 R4, desc[UR6][R28.64] ;  /* 0x000000061c041981 */ /* 0x0002a8000c2e1d00 */
[----:B------:R-:W-:Y:S02]  /*01e0*/  ISETP.LT.AND P0, PT, R8, 0x100, !P2 ;  /* 0x000001000800780c */ /* 0x000fe40005701270 */
[----:B0-----:R-:W-:-:S06]  /*01f0*/  CS2R R16, SRZ ;  /* 0x0000000000107805 */ /* 0x001fcc000001ff00 */
[----:B------:R-:W1:Y:S01]  /*0200*/  @!P2 LDG.E.EL.128 R16, desc[UR6][R24.64] ;  /* 0x000000061810a981 */ /* 0x000e62000c2e1d00 */
[----:B------:R-:W-:-:S06]  /*0210*/  CS2R R8, SRZ ;  /* 0x0000000000087805 */ /* 0x000fcc000001ff00 */
[----:B------:R0:W3:Y:S01]  /*0220*/  @P0 LDG.E.EL.128 R8, desc[UR6][R26.64] ;  /* 0x000000061a080981 */ /* 0x0000e2000c2e1d00 */
[----:B------:R-:W-:-:S04]  /*0230*/  IMAD.WIDE R30, R23, 0x4, R30 ;  /* 0x00000004171e7825 */ /* 0x000fc800078e021e */
[----:B-1----:R-:W-:Y:S01]  /*0240*/  FADD R28, R16, 9.9999997473787516356e-06 ;  /* 0x3727c5ac101c7421 */ /* 0x002fe20000000000 */
[----:B------:R-:W-:-:S03]  /*0250*/  FADD R29, R17, 9.9999997473787516356e-06 ;  /* 0x3727c5ac111d7421 */ /* 0x000fc60000000000 */
[----:B------:R-:W1:Y:S01]  /*0260*/  MUFU.SQRT R16, R28 ;  /* 0x0000001c00107308 */ /* 0x000e620000002000 */
[----:B------:R-:W-:-:S07]  /*0270*/  FADD R17, R18, 9.9999997473787516356e-06 ;  /* 0x3727c5ac12117421 */ /* 0x000fce0000000000 */
[----:B------:R-:W4:Y:S01]  /*0280*/  MUFU.SQRT R24, R29 ;  /* 0x0000001d00187308 */ /* 0x000f220000002000 */
[----:B0-----:R-:W-:-:S07]  /*0290*/  FADD R26, R19, 9.9999997473787516356e-06 ;  /* 0x3727c5ac131a7421 */ /* 0x001fce0000000000 */
[----:B------:R-:W0:Y:S01]  /*02a0*/  MUFU.SQRT R17, R17 ;  /* 0x0000001100117308 */ /* 0x000e220000002000 */
[C---:B-1----:R-:W-:Y:S02]  /*02b0*/  FSETP.GT.AND P5, PT, R16.reuse, 8.50705917302346158658e+37, PT ;  /* 0x7e8000001000780b */ /* 0x042fe40003fa4000 */
[----:B------:R-:W-:Y:S01]  /*02c0*/  FSETP.GEU.AND P6, PT, R16, 1.175494350822287508e-38, PT ;  /* 0x008000001000780b */ /* 0x000fe20003fce000 */
[----:B------:R-:W-:Y:S01]  /*02d0*/  IMAD.MOV.U32 R19, RZ, RZ, 0x3e800000 ;  /* 0x3e800000ff137424 */ /* 0x000fe200078e00ff */
[----:B----4-:R-:W-:-:S03]  /*02e0*/  FSETP.GT.AND P3, PT, R24, 8.50705917302346158658e+37, PT ;  /* 0x7e8000001800780b */ /* 0x010fc60003f64000 */
[----:B------:R1:W4:Y:S01]  /*02f0*/  MUFU.SQRT R25, R26 ;  /* 0x0000001a00197308 */ /* 0x0003220000002000 */
[----:B------:R-:W-:Y:S02]  /*0300*/  FSEL R18, R19, 1, P5 ;  /* 0x3f80000013127808 */ /* 0x000fe40002800000 */
[----:B0-----:R-:W-:-:S03]  /*0310*/  FSETP.GT.AND P4, PT, R17, 8.50705917302346158658e+37, PT ;  /* 0x7e8000001100780b */ /* 0x001fc60003f84000 */
[----:B------:R-:W-:Y:S01]  /*0320*/  @P5 FMUL R16, R16, 0.25 ;  /* 0x3e80000010105820 */ /* 0x000fe20000400000 */
[----:B------:R-:W-:Y:S01]  /*0330*/  FSETP.GEU.AND P5, PT, R24, 1.175494350822287508e-38, PT ;  /* 0x008000001800780b */ /* 0x000fe20003fae000 */
[----:B------:R-:W-:Y:S01]  /*0340*/  @!P6 FMUL R18, R18, 16777216 ;  /* 0x4b8000001212e820 */ /* 0x000fe20000400000 */
[----:B-1----:R-:W-:Y:S01]  /*0350*/  FSEL R26, R19, 1, P3 ;  /* 0x3f800000131a7808 */ /* 0x002fe20001800000 */
[----:B------:R-:W-:Y:S01]  /*0360*/  @!P6 FMUL R16, R16, 16777216 ;  /* 0x4b8000001010e820 */ /* 0x000fe20000400000 */
[----:B------:R-:W-:Y:S01]  /*0370*/  FSETP.GEU.AND P6, PT, R17, 1.175494350822287508e-38, PT ;  /* 0x008000001100780b */ /* 0x000fe20003fce000 */
[----:B------:R-:W-:Y:S01]  /*0380*/  @P3 FMUL R24, R24, 0.25 ;  /* 0x3e80000018183820 */ /* 0x000fe20000400000 */
[----:B----4-:R-:W-:Y:S01]  /*0390*/  FSETP.GT.AND P3, PT, R25, 8.50705917302346158658e+37, PT ;  /* 0x7e8000001900780b */ /* 0x010fe20003f64000 */
[C---:B--2---:R-:W-:Y:S01]  /*03a0*/  FADD R7, -R15.reuse, R7 ;  /* 0x000000070f077221 */ /* 0x044fe20000000100 */
[----:B---3--:R-:W-:Y:S01]  /*03b0*/  FADD R15, -R15, R11 ;  /* 0x0000000b0f0f7221 */ /* 0x008fe20000000100 */
[----:B------:R-:W-:Y:S01]  /*03c0*/  FSEL R11, R19, 1, P4 ;  /* 0x3f800000130b7808 */ /* 0x000fe20002000000 */
[----:B------:R-:W-:Y:S01]  /*03d0*/  @P4 FMUL R17, R17, 0.25 ;  /* 0x3e80000011114820 */ /* 0x000fe20000400000 */
[----:B------:R-:W-:Y:S01]  /*03e0*/  FSETP.GEU.AND P4, PT, R25, 1.175494350822287508e-38, PT ;  /* 0x008000001900780b */ /* 0x000fe20003f8e000 */
[----:B------:R0:W-:Y:S05]  /*03f0*/  MUFU.RCP R27, R16 ;  /* 0x00000010001b7308 */ /* 0x0001ea0000001000 */
[----:B------:R-:W-:-:S02]  /*0400*/  @!P6 FMUL R17, R17, 16777216 ;  /* 0x4b8000001111e820 */ /* 0x000fc40000400000 */
[----:B------:R-:W-:Y:S02]  /*0410*/  @P3 FMUL R25, R25, 0.25 ;  /* 0x3e80000019193820 */ /* 0x000fe40000400000 */
[----:B------:R1:W2:Y:S01]  /*0420*/  MUFU.RCP R28, R17 ;  /* 0x00000011001c7308 */ /* 0x0002a20000001000 */
[----:B0-----:R-:W-:Y:S02]  /*0430*/  FADD R16, -R13, R5 ;  /* 0x000000050d107221 */ /* 0x001fe40000000100 */
[----:B------:R-:W-:Y:S01]  /*0440*/  @!P4 FMUL R25, R25, 16777216 ;  /* 0x4b8000001919c820 */ /* 0x000fe20000400000 */
[----:B-1----:R-:W-:Y:S01]  /*0450*/  FADD R17, -R13, R9 ;  /* 0x000000090d117221 */ /* 0x002fe20000000100 */
[C---:B------:R-:W-:Y:S01]  /*0460*/  FADD R13, -R12.reuse, R4 ;  /* 0x000000040c0d7221 */ /* 0x040fe20000000100 */
[----:B------:R-:W-:Y:S02]  /*0470*/  FADD R12, -R12, R8 ;  /* 0x000000080c0c7221 */ /* 0x000fe40000000100 */
[----:B------:R-:W0:Y:S01]  /*0480*/  LDC.64 R8, c[0x0][0x228] ;  /* 0x00008a00ff087b82 */ /* 0x000e220000000a00 */
[----:B------:R-:W1:Y:S01]  /*0490*/  MUFU.RCP R25, R25 ;  /* 0x0000001900197308 */ /* 0x000e620000001000 */
[----:B------:R-:W-:Y:S01]  /*04a0*/  @!P5 FMUL R24, R24, 16777216 ;  /* 0x4b8000001818d820 */ /* 0x000fe20000400000 */
[----:B------:R-:W-:-:S06]  /*04b0*/  FSEL R4, R19, 1, P3 ;  /* 0x3f80000013047808 */ /* 0x000fcc0001800000 */
[----:B------:R-:W3:Y:S01]  /*04c0*/  MUFU.RCP R5, R24 ;  /* 0x0000001800057308 */ /* 0x000ee20000001000 */
[----:B------:R-:W-:Y:S01]  /*04d0*/  @!P6 FMUL R11, R11, 16777216 ;  /* 0x4b8000000b0be820 */ /* 0x000fe20000400000 */
[----:B------:R-:W-:Y:S01]  /*04e0*/  @!P4 FMUL R4, R4, 16777216 ;  /* 0x4b8000000404c820 */ /* 0x000fe20000400000 */
[----:B------:R-:W-:Y:S01]  /*04f0*/  FADD R6, -R14, R6 ;  /* 0x000000060e067221 */ /* 0x000fe20000000100 */
[----:B------:R-:W-:Y:S01]  /*0500*/  @!P5 FMUL R26, R26, 16777216 ;  /* 0x4b8000001a1ad820 */ /* 0x000fe20000400000 */
[----:B--2---:R-:W-:Y:S01]  /*0510*/  FMUL R11, R28, R11 ;  /* 0x0000000b1c0b7220 */ /* 0x004fe20000400000 */
[----:B-1----:R-:W-:Y:S01]  /*0520*/  FMUL R4, R25, R4 ;  /* 0x0000000419047220 */ /* 0x002fe20000400000 */
[----:B------:R-:W-:Y:S02]  /*0530*/  FADD R10, -R14, R10 ;  /* 0x0000000a0e0a7221 */ /* 0x000fe40000000100 */
[----:B------:R-:W-:Y:S01]  /*0540*/  FMUL R14, R11, R6 ;  /* 0x000000060b0e7220 */ /* 0x000fe20000400000 */
[----:B------:R-:W-:Y:S01]  /*0550*/  FMUL R27, R27, R18 ;  /* 0x000000121b1b7220 */ /* 0x000fe20000400000 */
[C---:B------:R-:W-:Y:S01]  /*0560*/  FMUL R19, R4.reuse, R7 ;  /* 0x0000000704137220 */ /* 0x040fe20000400000 */
[----:B------:R-:W-:Y:S01]  /*0570*/  FMUL R15, R4, R15 ;  /* 0x0000000f040f7220 */ /* 0x000fe20000400000 */
[----:B------:R-:W-:Y:S01]  /*0580*/  CS2R R6, SRZ ;  /* 0x0000000000067805 */ /* 0x000fe2000001ff00 */
[----:B---3--:R-:W-:Y:S01]  /*0590*/  FMUL R26, R5, R26 ;  /* 0x0000001a051a7220 */ /* 0x008fe20000400000 */
[----:B------:R-:W-:Y:S01]  /*05a0*/  CS2R R4, SRZ ;  /* 0x0000000000047805 */ /* 0x000fe2000001ff00 */
[----:B0-----:R-:W-:-:S04]  /*05b0*/  IMAD.WIDE R8, R23, 0x4, R8 ;  /* 0x0000000417087825 */ /* 0x001fc800078e0208 */
[----:B------:R-:W-:Y:S01]  /*05c0*/  FMUL R18, R11, R10 ;  /* 0x0000000a0b127220 */ /* 0x000fe20000400000 */
[----:B------:R-:W-:Y:S01]  /*05d0*/  CS2R R10, SRZ ;  /* 0x00000000000a7805 */ /* 0x000fe2000001ff00 */
[----:B------:R-:W0:Y:S01]  /*05e0*/  LDC.64 R28, c[0x0][0x238] ;  /* 0x00008e00ff1c7b82 */ /* 0x000e220000000a00 */
[----:B------:R1:W2:Y:S02]  /*05f0*/  @!P2 LDG.E.EL.128 R4, desc[UR6][R8.64] ;  /* 0x000000060804a981 */ /* 0x0002a4000c2e1d00 */
[----:B-1----:R-:W-:-:S06]  /*0600*/  CS2R R8, SRZ ;  /* 0x0000000000087805 */ /* 0x002fcc000001ff00 */
[----:B------:R-:W2:Y:S01]  /*0610*/  @!P2 LDG.E.EL.128 R8, desc[UR6][R30.64] ;  /* 0x000000061e08a981 */ /* 0x000ea2000c2e1d00 */
[----:B------:R-:W1:Y:S01]  /*0620*/  S2UR UR5, SR_CgaCtaId ;  /* 0x00000000000579c3 */ /* 0x000e620000008800 */
[-CC-:B--2---:R-:W-:Y:S01]  /*0630*/  FFMA R23, R15, R7.reuse, R11.reuse ;  /* 0x000000070f177223 */ /* 0x184fe2000000000b */
[----:B------:R-:W-:Y:S01]  /*0640*/  FFMA R7, R19, R7, R11 ;  /* 0x0000000713077223 */ /* 0x000fe2000000000b */
[C---:B------:R-:W-:Y:S01]  /*0650*/  FMUL R11, R27.reuse, R13 ;  /* 0x0000000d1b0b7220 */ /* 0x040fe20000400000 */
[--C-:B------:R-:W-:Y:S01]  /*0660*/  FFMA R24, R18, R6, R10.reuse ;  /* 0x0000000612187223 */ /* 0x100fe2000000000a */
[----:B------:R-:W-:Y:S01]  /*0670*/  FMUL R27, R27, R12 ;  /* 0x0000000c1b1b7220 */ /* 0x000fe20000400000 */
[----:B------:R-:W-:Y:S01]  /*0680*/  FFMA R6, R14, R6, R10 ;  /* 0x000000060e067223 */ /* 0x000fe2000000000a */
[----:B------:R-:W-:Y:S02]  /*0690*/  CS2R R12, SRZ ;  /* 0x00000000000c7805 */ /* 0x000fe4000001ff00 */
[----:B------:R-:W-:Y:S01]  /*06a0*/  CS2R R14, SRZ ;  /* 0x00000000000e7805 */ /* 0x000fe2000001ff00 */
[----:B0-----:R-:W-:-:S05]  /*06b0*/  IMAD.WIDE R18, R22, 0x4, R28 ;  /* 0x0000000416127825 */ /* 0x001fca00078e021c */
[----:B------:R0:W2:Y:S01]  /*06c0*/  @P1 LDG.E.EL.128 R12, desc[UR6][R18.64] ;  /* 0x00000006120c1981 */ /* 0x0000a2000c2e1d00 */
[C---:B------:R-:W-:Y:S01]  /*06d0*/  FMUL R10, R26.reuse, R16 ;  /* 0x000000101a0a7220 */ /* 0x040fe20000400000 */
[----:B------:R-:W-:Y:S01]  /*06e0*/  FMUL R26, R26, R17 ;  /* 0x000000111a1a7220 */ /* 0x000fe20000400000 */
[----:B------:R-:W-:Y:S01]  /*06f0*/  CS2R R16, SRZ ;  /* 0x0000000000107805 */ /* 0x000fe2000001ff00 */
[----:B------:R-:W-:Y:S01]  /*0700*/  IMAD.WIDE R28, R21, 0x4, R28 ;  /* 0x00000004151c7825 */ /* 0x000fe200078e021c */
[----:B0-----:R-:W-:-:S06]  /*0710*/  CS2R R18, SRZ ;  /* 0x0000000000127805 */ /* 0x001fcc000001ff00 */
[----:B------:R-:W3:Y:S01]  /*0720*/  @P0 LDG.E.EL.128 R16, desc[UR6][R28.64] ;  /* 0x000000061c100981 */ /* 0x000ee2000c2e1d00 */
[-CC-:B------:R-:W-:Y:S01]  /*0730*/  FFMA R26, R26, R5.reuse, R9.reuse ;  /* 0x000000051a1a7223 */ /* 0x180fe20000000009 */
[----:B------:R-:W-:Y:S01]  /*0740*/  FFMA R10, R10, R5, R9 ;  /* 0x000000050a0a7223 */ /* 0x000fe20000000009 */
[-CC-:B------:R-:W-:Y:S01]  /*0750*/  FFMA R11, R11, R4.reuse, R8.reuse ;  /* 0x000000040b0b7223 */ /* 0x180fe20000000008 */
[----:B------:R-:W-:Y:S01]  /*0760*/  FFMA R27, R27, R4, R8 ;  /* 0x000000041b1b7223 */ /* 0x000fe20000000008 */
[----:B------:R-:W-:Y:S01]  /*0770*/  UMOV UR4, 0x400 ;  /* 0x0000040000047882 */ /* 0x000fe20000000000 */
[----:B------:R-:W-:Y:S01]  /*0780*/  SHF.L.U32 R4, R0, 0x3, RZ ;  /* 0x0000000300047819 */ /* 0x000fe200000006ff */
[----:B-1----:R-:W-:-:S03]  /*0790*/  UPRMT UR4, UR5, 0x654, UR4 ;  /* 0x0000065405047896 */ /* 0x002fc60008000004 */
[----:B------:R-:W-:Y:S02]  /*07a0*/  LOP3.LUT R4, R4, 0x3f8, RZ, 0xc0, !PT ;  /* 0x000003f804047812 */ /* 0x000fe400078ec0ff */
[----:B------:R-:W-:-:S04]  /*07b0*/  LOP3.LUT R0, R3, 0x7f, R0, 0xf8, !PT ;  /* 0x0000007f03007812 */ /* 0x000fc800078ef800 */
[----:B------:R-:W-:Y:S01]  /*07c0*/  LOP3.LUT R3, R0, 0x80, RZ, 0xfc, !PT ;  /* 0x0000008000037812 */ /* 0x000fe200078efcff */
[C---:B--2---:R-:W-:Y:S01]  /*07d0*/  FADD R5, R6.reuse, R14 ;  /* 0x0000000e06057221 */ /* 0x044fe20000000000 */
[----:B------:R-:W-:Y:S02]  /*07e0*/  FSETP.GEU.AND P0, PT, R6, -R14, PT ;  /* 0x8000000e0600720b */ /* 0x000fe40003f0e000 */
[----:B------:R-:W-:Y:S02]  /*07f0*/  FSETP.GEU.AND P2, PT, R11, -R12, PT ;  /* 0x8000000c0b00720b */ /* 0x000fe40003f4e000 */
[----:B------:R-:W-:Y:S01]  /*0800*/  FSEL R5, R5, RZ, P0 ;  /* 0x000000ff05057208 */ /* 0x000fe20000000000 */
[----:B------:R-:W-:Y:S01]  /*0810*/  FADD R11, R11, R12 ;  /* 0x0000000c0b0b7221 */ /* 0x000fe20000000000 */
[C---:B------:R-:W-:Y:S01]  /*0820*/  FSETP.GEU.AND P1, PT, R10.reuse, -R13, PT ;  /* 0x8000000d0a00720b */ /* 0x040fe20003f2e000 */
[----:B------:R-:W-:Y:S01]  /*0830*/  FADD R10, R10, R13 ;  /* 0x0000000d0a0a7221 */ /* 0x000fe20000000000 */
[C---:B------:R-:W-:Y:S01]  /*0840*/  FSETP.GEU.AND P0, PT, R7.reuse, -R15, PT ;  /* 0x8000000f0700720b */ /* 0x040fe20003f0e000 */
[----:B------:R-:W-:Y:S01]  /*0850*/  FADD R7, R7, R15 ;  /* 0x0000000f07077221 */ /* 0x000fe20000000000 */
[----:B------:R-:W-:-:S02]  /*0860*/  FSEL R11, R11, RZ, P2 ;  /* 0x000000ff0b0b7208 */ /* 0x000fc40001000000 */
[----:B------:R-:W-:Y:S02]  /*0870*/  FSEL R9, R10, RZ, P1 ;  /* 0x000000ff0a097208 */ /* 0x000fe40000800000 */
[----:B------:R-:W-:Y:S02]  /*0880*/  FSEL R7, R7, RZ, P0 ;  /* 0x000000ff07077208 */ /* 0x000fe40000000000 */
[C---:B---3--:R-:W-:Y:S01]  /*0890*/  FSETP.GEU.AND P3, PT, R27.reuse, -R16, PT ;  /* 0x800000101b00720b */ /* 0x048fe20003f6e000 */
[----:B------:R-:W-:Y:S01]  /*08a0*/  FADD R16, R27, R16 ;  /* 0x000000101b107221 */ /* 0x000fe20000000000 */
[C---:B------:R-:W-:Y:S01]  /*08b0*/  FSETP.GEU.AND P2, PT, R26.reuse, -R17, PT ;  /* 0x800000111a00720b */ /* 0x040fe20003f4e000 */
[----:B------:R-:W-:Y:S01]  /*08c0*/  FADD R17, R26, R17 ;  /* 0x000000111a117221 */ /* 0x000fe20000000000 */
[C---:B------:R-:W-:Y:S01]  /*08d0*/  FSETP.GEU.AND P1, PT, R24.reuse, -R18, PT ;  /* 0x800000121800720b */ /* 0x040fe20003f2e000 */
[----:B------:R-:W-:Y:S01]  /*08e0*/  FADD R18, R24, R18 ;  /* 0x0000001218127221 */ /* 0x000fe20000000000 */
[C---:B------:R-:W-:Y:S01]  /*08f0*/  FSETP.GEU.AND P0, PT, R23.reuse, -R19, PT ;  /* 0x800000131700720b */ /* 0x040fe20003f0e000 */
[----:B------:R-:W-:Y:S01]  /*0900*/  FADD R19, R23, R19 ;  /* 0x0000001317137221 */ /* 0x000fe20000000000 */
[----:B------:R-:W-:-:S02]  /*0910*/  LEA R12, R4, UR4, 0x3 ;  /* 0x00000004040c7c11 */ /* 0x000fc4000f8e18ff */
[----:B------:R-:W-:Y:S02]  /*0920*/  FSEL R15, R16, RZ, P3 ;  /* 0x000000ff100f7208 */ /* 0x000fe40001800000 */
[----:B------:R-:W-:Y:S02]  /*0930*/  FSEL R17, R17, RZ, P2 ;  /* 0x000000ff11117208 */ /* 0x000fe40001000000 */
[----:B------:R-:W-:Y:S02]  /*0940*/  FSEL R21, R18, RZ, P1 ;  /* 0x000000ff12157208 */ /* 0x000fe40000800000 */
[----:B------:R-:W-:Y:S01]  /*0950*/  FSEL R19, R19, RZ, P0 ;  /* 0x000000ff13137208 */ /* 0x000fe20000000000 */
[----:B------:R-:W-:Y:S04]  /*0960*/  STS [R12], R11 ;  /* 0x0000000b0c007388 */ /* 0x000fe80000000800 */
[----:B------:R-:W-:Y:S04]  /*0970*/  STS [R12+0x10], R9 ;  /* 0x000010090c007388 */ /* 0x000fe80000000800 */
[----:B------:R0:W-:Y:S04]  /*0980*/  STS [R12+0x20], R5 ;  /* 0x000020050c007388 */ /* 0x0001e80000000800 */
[----:B------:R-:W-:Y:S04]  /*0990*/  STS [R12+0x30], R7 ;  /* 0x000030070c007388 */ /* 0x000fe80000000800 */
[----:B------:R1:W-:Y:S04]  /*09a0*/  STS [R12+0x4], R15 ;  /* 0x0000040f0c007388 */ /* 0x0003e80000000800 */
[----:B------:R-:W-:Y:S04]  /*09b0*/  STS [R12+0x14], R17 ;  /* 0x000014110c007388 */ /* 0x000fe80000000800 */
[----:B------:R-:W-:Y:S04]  /*09c0*/  STS [R12+0x24], R21 ;  /* 0x000024150c007388 */ /* 0x000fe80000000800 */
[----:B------:R2:W-:Y:S01]  /*09d0*/  STS [R12+0x34], R19 ;  /* 0x000034130c007388 */ /* 0x0005e20000000800 */
[----:B------:R-:W-:Y:S01]  /*09e0*/  IADD3 R13, R4, UR4, R4 ;  /* 0x00000004040d7c10 */ /* 0x000fe2000fffe004 */
[----:B------:R-:W-:Y:S01]  /*09f0*/  BAR.SYNC.DEFER_BLOCKING 0x0 ;  /* 0x0000000000007b1d */ /* 0x000fe20000010000 */
[----:B------:R-:W-:Y:S01]  /*0a00*/  SHF.R.S32.HI R4, RZ, 0x1e, R2 ;  /* 0x0000001eff047819 */ /* 0x000fe20000011402 */
[----:B0-----:R-:W-:-:S03]  /*0a10*/  IMAD.SHL.U32 R5, R2, 0x2, RZ ;  /* 0x0000000202057824 */ /* 0x001fc600078e00ff */
[----:B------:R-:W-:-:S04]  /*0a20*/  SGXT R4, R4, 0x1 ;  /* 0x000000010404781a */ /* 0x000fc80000000200 */
[----:B------:R-:W-:Y:S02]  /*0a30*/  LEA.HI R14, R4, R5, RZ, 0x6 ;  /* 0x00000005040e7211 */ /* 0x000fe400078f30ff */
[----:B------:R-:W0:Y:S01]  /*0a40*/  LDC.64 R4, c[0x0][0x240] ;  /* 0x00009000ff047b82 */ /* 0x000e220000000a00 */
[----:B------:R-:W3:Y:S04]  /*0a50*/  LDS.64 R10, [R13] ;  /* 0x000000000d0a7984 */ /* 0x000ee80000000a00 */
[----:B------:R-:W4:Y:S04]  /*0a60*/  LDS.64 R8, [R13+0x800] ;  /* 0x000800000d087984 */ /* 0x000f280000000a00 */
[----:B------:R-:W5:Y:S01]  /*0a70*/  LDS.64 R6, [R13+0x1000] ;  /* 0x001000000d067984 */ /* 0x000f620000000a00 */
[----:B-1----:R-:W-:Y:S01]  /*0a80*/  SHF.L.U32 R15, R14, 0x9, RZ ;  /* 0x000000090e0f7819 */ /* 0x002fe200000006ff */
[----:B--2---:R-:W-:Y:S01]  /*0a90*/  IMAD.SHL.U32 R19, R2, 0x2, RZ ;  /* 0x0000000202137824 */ /* 0x004fe200078e00ff */
[----:B------:R-:W-:-:S02]  /*0aa0*/  LOP3.LUT R14, R14, 0xffffffc0, RZ, 0xc0, !PT ;  /* 0xffffffc00e0e7812 */ /* 0x000fc400078ec0ff */
[----:B------:R-:W-:Y:S02]  /*0ab0*/  LOP3.LUT R15, R15, 0xffff8000, RZ, 0xc0, !PT ;  /* 0xffff80000f0f7812 */ /* 0x000fe400078ec0ff */
[----:B------:R-:W-:Y:S02]  /*0ac0*/  ISETP.GE.AND P0, PT, R20, 0x100, PT ;  /* 0x000001001400780c */ /* 0x000fe40003f06270 */
[C---:B------:R-:W-:Y:S02]  /*0ad0*/  LOP3.LUT R2, R0.reuse, 0x100, RZ, 0xfc, !PT ;  /* 0x0000010000027812 */ /* 0x040fe400078efcff */
[----:B------:R-:W-:Y:S02]  /*0ae0*/  IADD3 R19, R15, R19, -R14 ;  /* 0x000000130f137210 */ /* 0x000fe40007ffe80e */
[C---:B------:R-:W-:Y:S02]  /*0af0*/  LOP3.LUT R12, R0.reuse, 0x180, RZ, 0xfc, !PT ;  /* 0x00000180000c7812 */ /* 0x040fe400078efcff */
[----:B------:R-:W-:-:S02]  /*0b00*/  ISETP.LT.AND P3, PT, R0, 0x200, !P0 ;  /* 0x000002000000780c */ /* 0x000fc40004761270 */
[C---:B------:R-:W-:Y:S02]  /*0b10*/  ISETP.LT.AND P2, PT, R3.reuse, 0x200, !P0 ;  /* 0x000002000300780c */ /* 0x040fe40004741270 */
[----:B------:R-:W-:Y:S02]  /*0b20*/  ISETP.LT.AND P1, PT, R2, 0x200, !P0 ;  /* 0x000002000200780c */ /* 0x000fe40004721270 */
[-C--:B------:R-:W-:Y:S02]  /*0b30*/  LEA R15, R0, R19.reuse, 0x6 ;  /* 0x00000013000f7211 */ /* 0x080fe400078e30ff */
[----:B------:R-:W-:Y:S01]  /*0b40*/  ISETP.LT.AND P0, PT, R12, 0x200, !P0 ;  /* 0x000002000c00780c */ /* 0x000fe20004701270 */
[----:B------:R-:W-:Y:S01]  /*0b50*/  IMAD R17, R3, 0x40, R19 ;  /* 0x0000004003117824 */ /* 0x000fe200078e0213 */
[----:B------:R-:W-:Y:S01]  /*0b60*/  LEA R21, R2, R19, 0x6 ;  /* 0x0000001302157211 */ /* 0x000fe200078e30ff */
[----:B0-----:R-:W-:-:S04]  /*0b70*/  IMAD.WIDE R2, R15, 0x4, R4 ;  /* 0x000000040f027825 */ /* 0x001fc800078e0204 */
[----:B------:R-:W-:-:S04]  /*0b80*/  IMAD.WIDE R14, R17, 0x4, R4 ;  /* 0x00000004110e7825 */ /* 0x000fc800078e0204 */
[----:B------:R-:W-:Y:S01]  /*0b90*/  IMAD.WIDE R16, R21, 0x4, R4 ;  /* 0x0000000415107825 */ /* 0x000fe200078e0204 */
[----:B---3--:R0:W-:Y:S04]  /*0ba0*/  @P3 STG.E.64 desc[UR6][R2.64], R10 ;  /* 0x0000000a02003986 */ /* 0x0081e8000c101b06 */
[----:B----4-:R0:W-:Y:S04]  /*0bb0*/  @P2 STG.E.64 desc[UR6][R14.64], R8 ;  /* 0x000000080e002986 */ /* 0x0101e8000c101b06 */
[----:B-----5:R0:W-:Y:S02]  /*0bc0*/  @P1 STG.E.64 desc[UR6][R16.64], R6 ;  /* 0x0000000610001986 */ /* 0x0201e4000c101b06 */
[----:B0-----:R-:W-:Y:S05]  /*0bd0*/  @!P0 EXIT ;  /* 0x000000000000894d */ /* 0x001fea0003800000 */
[----:B0-----:R-:W0:Y:S01]  /*0be0*/  LDS.64 R2, [R13+0x1800] ;  /* 0x001800000d027984 */ /* 0x001e220000000a00 */
[----:B------:R-:W-:-:S04]  /*0bf0*/  IMAD R19, R12, 0x40, R19 ;  /* 0x000000400c137824 */ /* 0x000fc800078e0213 */
[----:B------:R-:W-:-:S05]  /*0c00*/  IMAD.WIDE R4, R19, 0x4, R4 ;  /* 0x0000000413047825 */ /* 0x000fca00078e0204 */
[----:B0-----:R-:W-:Y:S01]  /*0c10*/  STG.E.64 desc[UR6][R4.64], R2 ;  /* 0x0000000204007986 */ /* 0x001fe2000c101b06 */
[----:B------:R-:W-:Y:S05]  /*0c20*/  EXIT ;  /* 0x000000000000794d */ /* 0x000fea0003800000 */
.L_x_0:
[----:B------:R-:W-:-:S00]  /*0c30*/  BRA `(.L_x_0) ;  /* 0xfffffffc00fc7947 */ /* 0x000fc0000383ffff */
[----:B------:R-:W-:-:S00]  /*0c40*/  NOP ;  /* 0x0000000000007918 */ /* 0x000fc00000000000 */
        /* <DEDUP_REMOVED lines=11> */
.L_x_1:


//--------------------- .nv.global.init           --------------------------
	.section	.nv.global.init,"aw",@progbits
.nv.global.init:
	.type		_$_str,@object
	.size		_$_str,(_$_str_$_2 - _$_str)
_$_str:
        /*0000*/ 	.byte	0x5f, 0x5f, 0x43, 0x55, 0x44, 0x41, 0x5f, 0x46, 0x54, 0x5a, 0x00
	.type		_$_str_$_2,@object
	.size		_$_str_$_2,(.L_1 - _$_str_$_2)
_$_str_$_2:
        /*000b*/ 	.byte	0x5f, 0x5f, 0x43, 0x55, 0x44, 0x41, 0x5f, 0x50, 0x52, 0x45, 0x43, 0x5f, 0x53, 0x51, 0x52, 0x54
        /*001b*/ 	.byte	0x00
.L_1:


//--------------------- .nv.shared.triton_poi_fused__native_batch_norm_legit_no_training_add_relu_19 --------------------------
	.section	.nv.shared.triton_poi_fused__native_batch_norm_legit_no_training_add_relu_19,"aw",@nobits
	.sectionflags	@""
	.align	16
	.zero		1024


//--------------------- .nv.constant0.triton_poi_fused__native_batch_norm_legit_no_training_add_relu_19 --------------------------
	.section	.nv.constant0.triton_poi_fused__native_batch_norm_legit_no_training_add_relu_19,"a",@progbits
	.sectionflags	@""
	.align	4
.nv.constant0.triton_poi_fused__native_batch_norm_legit_no_training_add_relu_19:
	.zero		592
